//
// Generated by NVIDIA NVVM Compiler
//
// Compiler Build ID: CL-36424714
// Cuda compilation tools, release 13.0, V13.0.88
// Based on NVVM 20.0.0
//

.version 9.0
.target sm_100
.address_size 64

	// .globl	_Z19MultiplocarMatricesPiS_S_i
// _ZZ19MultiplocarMatricesPiS_S_iE2As has been demoted
// _ZZ19MultiplocarMatricesPiS_S_iE2Bs has been demoted

.visible .entry _Z19MultiplocarMatricesPiS_S_i(
	.param .u64 .ptr .align 1 _Z19MultiplocarMatricesPiS_S_i_param_0,
	.param .u64 .ptr .align 1 _Z19MultiplocarMatricesPiS_S_i_param_1,
	.param .u64 .ptr .align 1 _Z19MultiplocarMatricesPiS_S_i_param_2,
	.param .u32 _Z19MultiplocarMatricesPiS_S_i_param_3
)
{
	.reg .pred 	%p<3>;
	.reg .b32 	%r<34>;
	.reg .b32 	%f<15>;
	.reg .b64 	%rd<13>;
	// demoted variable
	.shared .align 4 .b8 _ZZ19MultiplocarMatricesPiS_S_iE2As[16];
	// demoted variable
	.shared .align 4 .b8 _ZZ19MultiplocarMatricesPiS_S_iE2Bs[16];
	ld.param.u64 	%rd3, [_Z19MultiplocarMatricesPiS_S_i_param_0];
	ld.param.u64 	%rd4, [_Z19MultiplocarMatricesPiS_S_i_param_1];
	ld.param.u64 	%rd5, [_Z19MultiplocarMatricesPiS_S_i_param_2];
	ld.param.u32 	%r16, [_Z19MultiplocarMatricesPiS_S_i_param_3];
	mov.u32 	%r17, %ctaid.x;
	mov.u32 	%r18, %ctaid.y;
	mov.u32 	%r1, %tid.x;
	mov.u32 	%r2, %tid.y;
	shl.b32 	%r3, %r16, 1;
	mul.lo.s32 	%r4, %r3, %r18;
	add.s32 	%r19, %r16, -1;
	add.s32 	%r5, %r19, %r4;
	setp.lt.u32 	%p1, %r5, %r19;
	shl.b32 	%r6, %r17, 1;
	mov.f32 	%f14, 0f00000000;
	@%p1 bra 	$L__BB0_3;
	mad.lo.s32 	%r7, %r16, %r2, %r1;
	shl.b32 	%r20, %r2, 3;
	mov.u32 	%r21, _ZZ19MultiplocarMatricesPiS_S_iE2As;
	add.s32 	%r8, %r21, %r20;
	shl.b32 	%r22, %r1, 2;
	add.s32 	%r9, %r8, %r22;
	mov.u32 	%r23, _ZZ19MultiplocarMatricesPiS_S_iE2Bs;
	add.s32 	%r11, %r23, %r22;
	add.s32 	%r10, %r11, %r20;
	cvta.to.global.u64 	%rd1, %rd3;
	cvta.to.global.u64 	%rd2, %rd4;
	mov.f32 	%f14, 0f00000000;
	mov.u32 	%r32, %r6;
	mov.u32 	%r33, %r4;
$L__BB0_2:
	add.s32 	%r24, %r7, %r33;
	mul.wide.u32 	%rd6, %r24, 4;
	add.s64 	%rd7, %rd1, %rd6;
	ld.global.u32 	%r25, [%rd7];
	cvt.rn.f32.s32 	%f6, %r25;
	st.shared.f32 	[%r9], %f6;
	add.s32 	%r26, %r7, %r32;
	mul.wide.u32 	%rd8, %r26, 4;
	add.s64 	%rd9, %rd2, %rd8;
	ld.global.u32 	%r27, [%rd9];
	cvt.rn.f32.s32 	%f7, %r27;
	st.shared.f32 	[%r10], %f7;
	bar.sync 	0;
	ld.shared.f32 	%f8, [%r8];
	ld.shared.f32 	%f9, [%r11];
	fma.rn.f32 	%f10, %f8, %f9, %f14;
	ld.shared.f32 	%f11, [%r8+4];
	ld.shared.f32 	%f12, [%r11+8];
	fma.rn.f32 	%f14, %f11, %f12, %f10;
	bar.sync 	0;
	add.s32 	%r33, %r33, 2;
	add.s32 	%r32, %r32, %r3;
	setp.le.u32 	%p2, %r33, %r5;
	@%p2 bra 	$L__BB0_2;
$L__BB0_3:
	cvta.to.global.u64 	%rd10, %rd5;
	cvt.rzi.s32.f32 	%r28, %f14;
	add.s32 	%r29, %r6, %r1;
	mad.lo.s32 	%r30, %r16, %r2, %r29;
	add.s32 	%r31, %r30, %r4;
	mul.wide.u32 	%rd11, %r31, 4;
	add.s64 	%rd12, %rd10, %rd11;
	st.global.u32 	[%rd12], %r28;
	ret;

}


// ===== COMPILED SASS (sm_100) =====

	.target	sm_100

	.elftype	@"ET_EXEC"


//--------------------- .note.nv.tkinfo           --------------------------
	.section	.note.nv.tkinfo,"",@"SHT_NOTE"
	.sectionflags	@"SHF_NOTE_NV_TKINFO"
	.tkinfo
        /*0018*/ 	.word	0x00000002
        /*0030*/ 	.string	""
        /*0030*/ 	.string	"ptxas"
        /*0030*/ 	.string	"Cuda compilation tools, release 13.0, V13.0.88"
        /*0030*/ 	.string	"Build cuda_13.0.r13.0/compiler.36424714_0"
        /*0030*/ 	.string	"-arch sm_100 -m 64 "



//--------------------- .note.nv.cuinfo           --------------------------
	.section	.note.nv.cuinfo,"",@"SHT_NOTE"
	.sectionflags	@"SHF_NOTE_NV_CUINFO"
        /*0018*/ 	.short	0x0002
        /*001a*/ 	.short	0x0064
        /*001c*/ 	.short	0x0082
	.zero		2


//--------------------- .nv.info                  --------------------------
	.section	.nv.info,"",@"SHT_CUDA_INFO"
	.align	4


	//----- nvinfo : EIATTR_REGCOUNT
	.align		4
        /*0000*/ 	.byte	0x04, 0x2f
        /*0002*/ 	.short	(.L_1 - .L_0)
	.align		4
.L_0:
        /*0004*/ 	.word	index@(_Z19MultiplocarMatricesPiS_S_i)
        /*0008*/ 	.word	0x0000001c


	//----- nvinfo : EIATTR_FRAME_SIZE
	.align		4
.L_1:
        /*000c*/ 	.byte	0x04, 0x11
        /*000e*/ 	.short	(.L_3 - .L_2)
	.align		4
.L_2:
        /*0010*/ 	.word	index@(_Z19MultiplocarMatricesPiS_S_i)
        /*0014*/ 	.word	0x00000000


	//----- nvinfo : EIATTR_MIN_STACK_SIZE
	.align		4
.L_3:
        /*0018*/ 	.byte	0x04, 0x12
        /*001a*/ 	.short	(.L_5 - .L_4)
	.align		4
.L_4:
        /*001c*/ 	.word	index@(_Z19MultiplocarMatricesPiS_S_i)
        /*0020*/ 	.word	0x00000000
.L_5:


//--------------------- .nv.compat                --------------------------
	.section	.nv.compat,"",@"SHT_CUDA_COMPAT_INFO"
	.align	4
        /*0000*/ 	.byte	0x02, 0x09, 0x00, 0x00, 0x02, 0x02, 0x01, 0x00, 0x02, 0x05, 0x05, 0x00, 0x03, 0x07, 0x01, 0x01
        /*0010*/ 	.byte	0x02, 0x03, 0x00, 0x00, 0x02, 0x06, 0x01, 0x00, 0x04, 0x0b, 0x08, 0x00, 0x09, 0x00, 0x00, 0x00
        /*0020*/ 	.byte	0x00, 0x00, 0x00, 0x00


//--------------------- .nv.info._Z19MultiplocarMatricesPiS_S_i --------------------------
	.section	.nv.info._Z19MultiplocarMatricesPiS_S_i,"",@"SHT_CUDA_INFO"
	.sectionflags	@""
	.align	4


	//----- nvinfo : EIATTR_CUDA_API_VERSION
	.align		4
        /*0000*/ 	.byte	0x04, 0x37
        /*0002*/ 	.short	(.L_7 - .L_6)
.L_6:
        /*0004*/ 	.word	0x00000082


	//----- nvinfo : EIATTR_KPARAM_INFO
	.align		4
.L_7:
        /*0008*/ 	.byte	0x04, 0x17
        /*000a*/ 	.short	(.L_9 - .L_8)
.L_8:
        /*000c*/ 	.word	0x00000000
        /*0010*/ 	.short	0x0003
        /*0012*/ 	.short	0x0018
        /*0014*/ 	.byte	0x00, 0xf0, 0x11, 0x00


	//----- nvinfo : EIATTR_KPARAM_INFO
	.align		4
.L_9:
        /*0018*/ 	.byte	0x04, 0x17
        /*001a*/ 	.short	(.L_11 - .L_10)
.L_10:
        /*001c*/ 	.word	0x00000000
        /*0020*/ 	.short	0x0002
        /*0022*/ 	.short	0x0010
        /*0024*/ 	.byte	0x00, 0xf5, 0x21, 0x00


	//----- nvinfo : EIATTR_KPARAM_INFO
	.align		4
.L_11:
        /*0028*/ 	.byte	0x04, 0x17
        /*002a*/ 	.short	(.L_13 - .L_12)
.L_12:
        /*002c*/ 	.word	0x00000000
        /*0030*/ 	.short	0x0001
        /*0032*/ 	.short	0x0008
        /*0034*/ 	.byte	0x00, 0xf5, 0x21, 0x00


	//----- nvinfo : EIATTR_KPARAM_INFO
	.align		4
.L_13:
        /*0038*/ 	.byte	0x04, 0x17
        /*003a*/ 	.short	(.L_15 - .L_14)
.L_14:
        /*003c*/ 	.word	0x00000000
        /*0040*/ 	.short	0x0000
        /*0042*/ 	.short	0x0000
        /*0044*/ 	.byte	0x00, 0xf5, 0x21, 0x00


	//----- nvinfo : EIATTR_SPARSE_MMA_MASK
	.align		4
.L_15:
        /*0048*/ 	.byte	0x03, 0x50
        /*004a*/ 	.short	0x0000


	//----- nvinfo : EIATTR_MAXREG_COUNT
	.align		4
        /*004c*/ 	.byte	0x03, 0x1b
        /*004e*/ 	.short	0x00ff


	//----- nvinfo : EIATTR_NUM_BARRIERS
	.align		4
        /*0050*/ 	.byte	0x02, 0x4c
        /*0052*/ 	.byte	0x01
	.zero		1


	//----- nvinfo : EIATTR_MERCURY_ISA_VERSION
	.align		4
        /*0054*/ 	.byte	0x03, 0x5f
        /*0056*/ 	.short	0x0101


	//----- nvinfo : EIATTR_VRC_CTA_INIT_COUNT
	.align		4
        /*0058*/ 	.byte	0x02, 0x4a
	.zero		1
	.zero		1


	//----- nvinfo : EIATTR_EXIT_INSTR_OFFSETS
	.align		4
        /*005c*/ 	.byte	0x04, 0x1c
        /*005e*/ 	.short	(.L_17 - .L_16)


	//   ....[0]....
.L_16:
        /*0060*/ 	.word	0x000003a0


	//----- nvinfo : EIATTR_CBANK_PARAM_SIZE
	.align		4
.L_17:
        /*0064*/ 	.byte	0x03, 0x19
        /*0066*/ 	.short	0x001c


	//----- nvinfo : EIATTR_PARAM_CBANK
	.align		4
        /*0068*/ 	.byte	0x04, 0x0a
        /*006a*/ 	.short	(.L_19 - .L_18)
	.align		4
.L_18:
        /*006c*/ 	.word	index@(.nv.constant0._Z19MultiplocarMatricesPiS_S_i)
        /*0070*/ 	.short	0x0380
        /*0072*/ 	.short	0x001c


	//----- nvinfo : EIATTR_SW_WAR
	.align		4
.L_19:
        /*0074*/ 	.byte	0x04, 0x36
        /*0076*/ 	.short	(.L_21 - .L_20)
.L_20:
        /*0078*/ 	.word	0x00000008
.L_21:


//--------------------- .nv.callgraph             --------------------------
	.section	.nv.callgraph,"",@"SHT_CUDA_CALLGRAPH"
	.align	4
	.sectionentsize	8
	.align		4
        /*0000*/ 	.word	0x00000000
	.align		4
        /*0004*/ 	.word	0xffffffff
	.align		4
        /*0008*/ 	.word	0x00000000
	.align		4
        /*000c*/ 	.word	0xfffffffe
	.align		4
        /*0010*/ 	.word	0x00000000
	.align		4
        /*0014*/ 	.word	0xfffffffd
	.align		4
        /*0018*/ 	.word	0x00000000
	.align		4
        /*001c*/ 	.word	0xfffffffc


//--------------------- .text._Z19MultiplocarMatricesPiS_S_i --------------------------
	.section	.text._Z19MultiplocarMatricesPiS_S_i,"ax",@progbits
	.align	128
        .global         _Z19MultiplocarMatricesPiS_S_i
        .type           _Z19MultiplocarMatricesPiS_S_i,@function
        .size           _Z19MultiplocarMatricesPiS_S_i,(.L_x_3 - _Z19MultiplocarMatricesPiS_S_i)
        .other          _Z19MultiplocarMatricesPiS_S_i,@"STO_CUDA_ENTRY STV_DEFAULT"
_Z19MultiplocarMatricesPiS_S_i:
.text._Z19MultiplocarMatricesPiS_S_i:
[----:B------:R-:W-:Y:S08]  /*0000*/  LDC R1, c[0x0][0x37c] ;  /* 0x0000df00ff017b82 */ /* 0x000ff00000000800 */
[----:B------:R-:W0:Y:S01]  /*0010*/  S2UR UR4, SR_CTAID.Y ;  /* 0x00000000000479c3 */ /* 0x000e220000002600 */
[----:B------:R-:W1:Y:S01]  /*0020*/  LDCU UR11, c[0x0][0x398] ;  /* 0x00007300ff0b77ac */ /* 0x000e620008000800 */
[----:B------:R-:W2:Y:S01]  /*0030*/  S2R R25, SR_TID.X ;  /* 0x0000000000197919 */ /* 0x000ea20000002100 */
[----:B------:R-:W-:Y:S01]  /*0040*/  HFMA2 R15, -RZ, RZ, 0, 0 ;  /* 0x00000000ff0f7431 */ /* 0x000fe200000001ff */
[----:B------:R-:W3:Y:S01]  /*0050*/  LDCU.64 UR12, c[0x0][0x358] ;  /* 0x00006b00ff0c77ac */ /* 0x000ee20008000a00 */
[----:B------:R-:W4:Y:S03]  /*0060*/  S2R R0, SR_TID.Y ;  /* 0x0000000000007919 */ /* 0x000f260000002200 */
[----:B------:R-:W5:Y:S08]  /*0070*/  S2UR UR5, SR_CTAID.X ;  /* 0x00000000000579c3 */ /* 0x000f700000002500 */
[----:B------:R-:W2:Y:S01]  /*0080*/  LDC.64 R2, c[0x0][0x390] ;  /* 0x0000e400ff027b82 */ /* 0x000ea20000000a00 */
[----:B-1----:R-:W-:-:S02]  /*0090*/  USHF.L.U32 UR9, UR11, 0x1, URZ ;  /* 0x000000010b097899 */ /* 0x002fc400080006ff */
[----:B------:R-:W-:Y:S02]  /*00a0*/  UIADD3 UR6, UPT, UPT, UR11, -0x1, URZ ;  /* 0xffffffff0b067890 */ /* 0x000fe4000fffe0ff */
[----:B0-----:R-:W-:-:S04]  /*00b0*/  UIMAD UR4, UR9, UR4, URZ ;  /* 0x00000004090472a4 */ /* 0x001fc8000f8e02ff */
[----:B------:R-:W-:-:S04]  /*00c0*/  UIADD3 UR10, UPT, UPT, UR4, UR6, URZ ;  /* 0x00000006040a7290 */ /* 0x000fc8000fffe0ff */
[----:B------:R-:W-:Y:S02]  /*00d0*/  UISETP.GE.U32.AND UP0, UPT, UR10, UR6, UPT ;  /* 0x000000060a00728c */ /* 0x000fe4000bf06070 */
[----:B-----5:R-:W-:-:S07]  /*00e0*/  USHF.L.U32 UR5, UR5, 0x1, URZ ;  /* 0x0000000105057899 */ /* 0x020fce00080006ff */
[----:B---34-:R-:W-:Y:S05]  /*00f0*/  BRA.U !UP0, `(.L_x_0) ;  /* 0x0000000108907547 */ /* 0x018fea000b800000 */
[----:B------:R-:W0:Y:S01]  /*0100*/  S2UR UR8, SR_CgaCtaId ;  /* 0x00000000000879c3 */ /* 0x000e220000008800 */
[----:B------:R-:W-:Y:S01]  /*0110*/  UMOV UR6, 0x400 ;  /* 0x0000040000067882 */ /* 0x000fe20000000000 */
[----:B--2---:R-:W-:Y:S01]  /*0120*/  IMAD R22, R0, UR11, R25 ;  /* 0x0000000b00167c24 */ /* 0x004fe2000f8e0219 */
[----:B------:R-:W-:Y:S01]  /*0130*/  UIADD3 UR7, UPT, UPT, UR6, 0x10, URZ ;  /* 0x0000001006077890 */ /* 0x000fe2000fffe0ff */
[----:B------:R-:W-:-:S04]  /*0140*/  MOV R15, RZ ;  /* 0x000000ff000f7202 */ /* 0x000fc80000000f00 */
[----:B------:R-:W1:Y:S08]  /*0150*/  LDC.64 R4, c[0x0][0x380] ;  /* 0x0000e000ff047b82 */ /* 0x000e700000000a00 */
[----:B------:R-:W2:Y:S01]  /*0160*/  LDC.64 R6, c[0x0][0x388] ;  /* 0x0000e200ff067b82 */ /* 0x000ea20000000a00 */
[----:B0-----:R-:W-:Y:S02]  /*0170*/  ULEA UR7, UR8, UR7, 0x18 ;  /* 0x0000000708077291 */ /* 0x001fe4000f8ec0ff */
[----:B------:R-:W-:-:S04]  /*0180*/  ULEA UR6, UR8, UR6, 0x18 ;  /* 0x0000000608067291 */ /* 0x000fc8000f8ec0ff */
[C---:B------:R-:W-:Y:S01]  /*0190*/  LEA R17, R25.reuse, UR7, 0x2 ;  /* 0x0000000719117c11 */ /* 0x040fe2000f8e10ff */
[----:B------:R-:W-:Y:S01]  /*01a0*/  UMOV UR7, UR4 ;  /* 0x0000000400077c82 */ /* 0x000fe20008000000 */
[C---:B------:R-:W-:Y:S01]  /*01b0*/  LEA R14, R0.reuse, UR6, 0x3 ;  /* 0x00000006000e7c11 */ /* 0x040fe2000f8e18ff */
[----:B------:R-:W-:Y:S02]  /*01c0*/  UMOV UR6, UR5 ;  /* 0x0000000500067c82 */ /* 0x000fe40008000000 */
[----:B------:R-:W-:Y:S01]  /*01d0*/  IMAD R18, R0, 0x8, R17 ;  /* 0x0000000800127824 */ /* 0x000fe200078e0211 */
[----:B------:R-:W-:-:S07]  /*01e0*/  LEA R16, R25, R14, 0x2 ;  /* 0x0000000e19107211 */ /* 0x000fce00078e10ff */
.L_x_1:
[C---:B------:R-:W-:Y:S01]  /*01f0*/  IADD3 R11, PT, PT, R22.reuse, UR7, RZ ;  /* 0x00000007160b7c10 */ /* 0x040fe2000fffe0ff */
[----:B------:R-:W-:-:S04]  /*0200*/  VIADD R13, R22, UR6 ;  /* 0x00000006160d7c36 */ /* 0x000fc80008000000 */
[----:B-1----:R-:W-:-:S04]  /*0210*/  IMAD.WIDE.U32 R10, R11, 0x4, R4 ;  /* 0x000000040b0a7825 */ /* 0x002fc800078e0004 */
[----:B--2---:R-:W-:Y:S02]  /*0220*/  IMAD.WIDE.U32 R12, R13, 0x4, R6 ;  /* 0x000000040d0c7825 */ /* 0x004fe400078e0006 */
[----:B------:R-:W2:Y:S04]  /*0230*/  LDG.E R10, desc[UR12][R10.64] ;  /* 0x0000000c0a0a7981 */ /* 0x000ea8000c1e1900 */
[----:B------:R-:W3:Y:S01]  /*0240*/  LDG.E R12, desc[UR12][R12.64] ;  /* 0x0000000c0c0c7981 */ /* 0x000ee2000c1e1900 */
[----:B------:R-:W-:Y:S02]  /*0250*/  UIADD3 UR7, UPT, UPT, UR7, 0x2, URZ ;  /* 0x0000000207077890 */ /* 0x000fe4000fffe0ff */
[----:B------:R-:W-:Y:S02]  /*0260*/  UIADD3 UR6, UPT, UPT, UR9, UR6, URZ ;  /* 0x0000000609067290 */ /* 0x000fe4000fffe0ff */
[----:B------:R-:W-:Y:S01]  /*0270*/  UISETP.GT.U32.AND UP0, UPT, UR7, UR10, UPT ;  /* 0x0000000a0700728c */ /* 0x000fe2000bf04070 */
[----:B--2---:R-:W-:-:S02]  /*0280*/  I2FP.F32.S32 R19, R10 ;  /* 0x0000000a00137245 */ /* 0x004fc40000201400 */
[----:B---3--:R-:W-:-:S03]  /*0290*/  I2FP.F32.S32 R21, R12 ;  /* 0x0000000c00157245 */ /* 0x008fc60000201400 */
[----:B------:R-:W-:Y:S04]  /*02a0*/  STS [R16], R19 ;  /* 0x0000001310007388 */ /* 0x000fe80000000800 */
[----:B------:R-:W-:Y:S01]  /*02b0*/  STS [R18], R21 ;  /* 0x0000001512007388 */ /* 0x000fe20000000800 */
[----:B------:R-:W-:Y:S06]  /*02c0*/  BAR.SYNC.DEFER_BLOCKING 0x0 ;  /* 0x0000000000007b1d */ /* 0x000fec0000010000 */
[----:B------:R-:W-:Y:S04]  /*02d0*/  LDS R20, [R17] ;  /* 0x0000000011147984 */ /* 0x000fe80000000800 */
[----:B------:R-:W0:Y:S04]  /*02e0*/  LDS.64 R8, [R14] ;  /* 0x000000000e087984 */ /* 0x000e280000000a00 */
[----:B------:R-:W1:Y:S01]  /*02f0*/  LDS R23, [R17+0x8] ;  /* 0x0000080011177984 */ /* 0x000e620000000800 */
[----:B0-----:R-:W-:-:S04]  /*0300*/  FFMA R8, R8, R20, R15 ;  /* 0x0000001408087223 */ /* 0x001fc8000000000f */
[----:B-1----:R-:W-:Y:S01]  /*0310*/  FFMA R15, R23, R9, R8 ;  /* 0x00000009170f7223 */ /* 0x002fe20000000008 */
[----:B------:R-:W-:Y:S06]  /*0320*/  BAR.SYNC.DEFER_BLOCKING 0x0 ;  /* 0x0000000000007b1d */ /* 0x000fec0000010000 */
[----:B------:R-:W-:Y:S05]  /*0330*/  BRA.U !UP0, `(.L_x_1) ;  /* 0xfffffffd08ac7547 */ /* 0x000fea000b83ffff */
.L_x_0:
[----:B--2---:R-:W-:Y:S01]  /*0340*/  IADD3 R5, PT, PT, R25, UR5, RZ ;  /* 0x0000000519057c10 */ /* 0x004fe2000fffe0ff */
[----:B------:R-:W0:Y:S04]  /*0350*/  F2I.TRUNC.NTZ R15, R15 ;  /* 0x0000000f000f7305 */ /* 0x000e28000020f100 */
[----:B------:R-:W-:-:S05]  /*0360*/  IMAD R5, R0, UR11, R5 ;  /* 0x0000000b00057c24 */ /* 0x000fca000f8e0205 */
[----:B------:R-:W-:-:S05]  /*0370*/  IADD3 R5, PT, PT, R5, UR4, RZ ;  /* 0x0000000405057c10 */ /* 0x000fca000fffe0ff */
[----:B------:R-:W-:-:S05]  /*0380*/  IMAD.WIDE.U32 R2, R5, 0x4, R2 ;  /* 0x0000000405027825 */ /* 0x000fca00078e0002 */
[----:B0-----:R-:W-:Y:S01]  /*0390*/  STG.E desc[UR12][R2.64], R15 ;  /* 0x0000000f02007986 */ /* 0x001fe2000c10190c */
[----:B------:R-:W-:Y:S05]  /*03a0*/  EXIT ;  /* 0x000000000000794d */ /* 0x000fea0003800000 */
.L_x_2:
[----:B------:R-:W-:-:S00]  /*03b0*/  BRA `(.L_x_2) ;  /* 0xfffffffc00fc7947 */ /* 0x000fc0000383ffff */
[----:B------:R-:W-:-:S00]  /*03c0*/  NOP ;  /* 0x0000000000007918 */ /* 0x000fc00000000000 */
        /* <DEDUP_REMOVED lines=11> */
.L_x_3:


//--------------------- .nv.shared._Z19MultiplocarMatricesPiS_S_i --------------------------
	.section	.nv.shared._Z19MultiplocarMatricesPiS_S_i,"aw",@nobits
	.sectionflags	@""
	.align	4
.nv.shared._Z19MultiplocarMatricesPiS_S_i:
	.zero		1056


//--------------------- .nv.shared.reserved.0     --------------------------
	.section	.nv.shared.reserved.0,"aw",@nobits
	.weak		__nv_reservedSMEM_offset_0_alias
	.size		__nv_reservedSMEM_offset_0_alias, 0, 64
	.other		__nv_reservedSMEM_offset_0_alias,@"STO_CUDA_RESERVED_SHARED STV_DEFAULT"
__nv_reservedSMEM_offset_0_alias:
	.zero		0
	.zero		64


//--------------------- .nv.constant0._Z19MultiplocarMatricesPiS_S_i --------------------------
	.section	.nv.constant0._Z19MultiplocarMatricesPiS_S_i,"a",@progbits
	.sectionflags	@""
	.align	4
.nv.constant0._Z19MultiplocarMatricesPiS_S_i:
	.zero		924


//--------------------- SYMBOLS --------------------------

	.type		.nv.reservedSmem.offset0,@object
	.size		.nv.reservedSmem.offset0,0x4
	.type		.nv.reservedSmem.cap,@object
	.size		.nv.reservedSmem.cap,0x4
